	.headerflags	@"EF_CUDA_TEXMODE_UNIFIED EF_CUDA_64BIT_ADDRESS EF_CUDA_ACCELERATORS EF_CUDA_SM90 EF_CUDA_VIRTUAL_SM(EF_CUDA_SM90)"
	.elftype	@"ET_EXEC"


//--------------------- .nv.info                  --------------------------
	.section	.nv.info,"",@"SHT_CUDA_INFO"
	.align	4


	//----- nvinfo : EIATTR_REGCOUNT
	.align		4
        /*0000*/ 	.byte	0x04, 0x2f
        /*0002*/ 	.short	(.L_1 - .L_0)
	.align		4
.L_0:
        /*0004*/ 	.word	index@(triton_poi_fused__to_copy_arange_clamp_mul_sub_19)
        /*0008*/ 	.word	0x0000000a


	//----- nvinfo : EIATTR_MIN_STACK_SIZE
	.align		4
.L_1:
        /*000c*/ 	.byte	0x04, 0x12
        /*000e*/ 	.short	(.L_3 - .L_2)
	.align		4
.L_2:
        /*0010*/ 	.word	index@(triton_poi_fused__to_copy_arange_clamp_mul_sub_19)
        /*0014*/ 	.word	0x00000000


	//----- nvinfo : EIATTR_FRAME_SIZE
	.align		4
.L_3:
        /*0018*/ 	.byte	0x04, 0x11
        /*001a*/ 	.short	(.L_5 - .L_4)
	.align		4
.L_4:
        /*001c*/ 	.word	index@(triton_poi_fused__to_copy_arange_clamp_mul_sub_19)
        /*0020*/ 	.word	0x00000000


	//----- nvinfo : EIATTR_MIN_STACK_SIZE
	.align		4
.L_5:
        /*0024*/ 	.byte	0x04, 0x12
        /*0026*/ 	.short	(.L_7 - .L_6)
	.align		4
.L_6:
        /*0028*/ 	.word	index@(triton_poi_fused__to_copy_arange_clamp_mul_sub_19)
        /*002c*/ 	.word	0x00000000
.L_7:


//--------------------- .nv.info.triton_poi_fused__to_copy_arange_clamp_mul_sub_19 --------------------------
	.section	.nv.info.triton_poi_fused__to_copy_arange_clamp_mul_sub_19,"",@"SHT_CUDA_INFO"
	.sectionflags	@""
	.align	4


	//----- nvinfo : EIATTR_CUDA_API_VERSION
	.align		4
        /*0000*/ 	.byte	0x04, 0x37
        /*0002*/ 	.short	(.L_9 - .L_8)
.L_8:
        /*0004*/ 	.word	0x0000007c


	//----- nvinfo : EIATTR_KPARAM_INFO
	.align		4
.L_9:
        /*0008*/ 	.byte	0x04, 0x17
        /*000a*/ 	.short	(.L_11 - .L_10)
.L_10:
        /*000c*/ 	.word	0x00000000
        /*0010*/ 	.short	0x0001
        /*0012*/ 	.short	0x0008
        /*0014*/ 	.byte	0x00, 0xf0, 0x11, 0x00


	//----- nvinfo : EIATTR_KPARAM_INFO
	.align		4
.L_11:
        /*0018*/ 	.byte	0x04, 0x17
        /*001a*/ 	.short	(.L_13 - .L_12)
.L_12:
        /*001c*/ 	.word	0x00000000
        /*0020*/ 	.short	0x0000
        /*0022*/ 	.short	0x0000
        /*0024*/ 	.byte	0x00, 0xf4, 0x21, 0x00


	//----- nvinfo : EIATTR_SPARSE_MMA_MASK
	.align		4
.L_13:
        /*0028*/ 	.byte	0x03, 0x50
        /*002a*/ 	.short	0x0000


	//----- nvinfo : EIATTR_MAXREG_COUNT
	.align		4
        /*002c*/ 	.byte	0x03, 0x1b
        /*002e*/ 	.short	0x00ff


	//----- nvinfo : EIATTR_EXIT_INSTR_OFFSETS
	.align		4
        /*0030*/ 	.byte	0x04, 0x1c
        /*0032*/ 	.short	(.L_15 - .L_14)


	//   ....[0]....
.L_14:
        /*0034*/ 	.word	0x000000f0


	//   ....[1]....
        /*0038*/ 	.word	0x00000120


	//----- nvinfo : EIATTR_REQNTID
	.align		4
.L_15:
        /*003c*/ 	.byte	0x04, 0x10
        /*003e*/ 	.short	(.L_17 - .L_16)
.L_16:
        /*0040*/ 	.word	0x00000020
        /*0044*/ 	.word	0x00000001
        /*0048*/ 	.word	0x00000001


	//----- nvinfo : EIATTR_CBANK_PARAM_SIZE
	.align		4
.L_17:
        /*004c*/ 	.byte	0x03, 0x19
        /*004e*/ 	.short	0x000c


	//----- nvinfo : EIATTR_PARAM_CBANK
	.align		4
        /*0050*/ 	.byte	0x04, 0x0a
        /*0052*/ 	.short	(.L_19 - .L_18)
	.align		4
.L_18:
        /*0054*/ 	.word	index@(.nv.constant0.triton_poi_fused__to_copy_arange_clamp_mul_sub_19)
        /*0058*/ 	.short	0x0210
        /*005a*/ 	.short	0x000c


	//----- nvinfo : EIATTR_SW_WAR
	.align		4
.L_19:
        /*005c*/ 	.byte	0x04, 0x36
        /*005e*/ 	.short	(.L_21 - .L_20)
.L_20:
        /*0060*/ 	.word	0x00000008
.L_21:


//--------------------- .nv.callgraph             --------------------------
	.section	.nv.callgraph,"",@"SHT_CUDA_CALLGRAPH"
	.align	4
	.sectionentsize	8
	.align		4
        /*0000*/ 	.word	0x00000000
	.align		4
        /*0004*/ 	.word	0xffffffff
	.align		4
        /*0008*/ 	.word	0x00000000
	.align		4
        /*000c*/ 	.word	0xfffffffe
	.align		4
        /*0010*/ 	.word	0x00000000
	.align		4
        /*0014*/ 	.word	0xfffffffd
	.align		4
        /*0018*/ 	.word	0x00000000
	.align		4
        /*001c*/ 	.word	0xfffffffc


//--------------------- .text.triton_poi_fused__to_copy_arange_clamp_mul_sub_19 --------------------------
	.section	.text.triton_poi_fused__to_copy_arange_clamp_mul_sub_19,"ax",@progbits
	.align	128
        .global         triton_poi_fused__to_copy_arange_clamp_mul_sub_19
        .type           triton_poi_fused__to_copy_arange_clamp_mul_sub_19,@function
        .size           triton_poi_fused__to_copy_arange_clamp_mul_sub_19,(.L_x_1 - triton_poi_fused__to_copy_arange_clamp_mul_sub_19)
        .other          triton_poi_fused__to_copy_arange_clamp_mul_sub_19,@"STO_CUDA_ENTRY STV_DEFAULT"
triton_poi_fused__to_copy_arange_clamp_mul_sub_19:
.text.triton_poi_fused__to_copy_arange_clamp_mul_sub_19:
[----:B------:R-:W0:Y:S02]  /*0000*/  LDC R1, c[0x0][0x28] ;  /* 0x00000a00ff017b82 */ /* 0x000e240000000800 */
[----:B------:R-:W1:Y:S01]  /*0010*/  S2R R6, SR_TID.X ;  /* 0x0000000000067919 */ /* 0x000e620000002100 */
[----:B------:R-:W2:Y:S01]  /*0020*/  LDC.64 R2, c[0x0][0x210] ;  /* 0x00008400ff027b82 */ /* 0x000ea20000000a00 */
[----:B------:R-:W3:Y:S01]  /*0030*/  S2R R5, SR_CTAID.X ;  /* 0x0000000000057919 */ /* 0x000ee20000002500 */
[C---:B-1----:R-:W-:Y:S02]  /*0040*/  LOP3.LUT R0, R6.reuse, 0xf, RZ, 0xc0, !PT ;  /* 0x0000000f06007812 */ /* 0x042fe400078ec0ff */
[----:B------:R-:W-:-:S03]  /*0050*/  LOP3.LUT P0, RZ, R6, 0x10, RZ, 0xc0, !PT ;  /* 0x0000001006ff7812 */ /* 0x000fc6000780c0ff */
[----:B---3--:R-:W-:-:S04]  /*0060*/  IMAD R5, R5, 0x10, R0 ;  /* 0x0000001005057824 */ /* 0x008fc800078e0200 */
[C---:B--2---:R-:W-:Y:S01]  /*0070*/  IMAD.WIDE R2, R5.reuse, 0x4, R2 ;  /* 0x0000000405027825 */ /* 0x044fe200078e0202 */
[----:B------:R-:W-:Y:S02]  /*0080*/  I2FP.F32.S32 R0, R5 ;  /* 0x0000000500007245 */ /* 0x000fe40000201400 */
[----:B------:R-:W-:-:S03]  /*0090*/  ISETP.LT.AND P0, PT, R5, 0x10, !P0 ;  /* 0x000000100500780c */ /* 0x000fc60004701270 */
[----:B------:R-:W-:-:S05]  /*00a0*/  FMUL R0, R0, 0.46666666865348815918 ;  /* 0x3eeeeeef00007820 */ /* 0x000fca0000400000 */
[----:B------:R-:W-:-:S04]  /*00b0*/  FMNMX R0, RZ, R0, !PT ;  /* 0x00000000ff007209 */ /* 0x000fc80007800000 */
[----:B------:R-:W1:Y:S02]  /*00c0*/  F2I.TRUNC.NTZ R4, R0 ;  /* 0x0000000000047305 */ /* 0x000e64000020f100 */
[----:B-1----:R-:W-:-:S05]  /*00d0*/  I2FP.F32.S32 R7, R4 ;  /* 0x0000000400077245 */ /* 0x002fca0000201400 */
[----:B------:R-:W-:Y:S01]  /*00e0*/  FADD.SAT R7, R0, -R7 ;  /* 0x8000000700077221 */ /* 0x000fe20000002000 */
[----:B------:R-:W-:Y:S06]  /*00f0*/  @!P0 EXIT ;  /* 0x000000000000894d */ /* 0x000fec0003800000 */
[----:B------:R-:W-:Y:S02]  /*0100*/  ULDC.64 UR4, c[0x0][0x208] ;  /* 0x0000820000047ab9 */ /* 0x000fe40000000a00 */
[----:B------:R-:W-:Y:S01]  /*0110*/  STG.E desc[UR4][R2.64], R7 ;  /* 0x0000000702007986 */ /* 0x000fe2000c101904 */
[----:B------:R-:W-:Y:S05]  /*0120*/  EXIT ;  /* 0x000000000000794d */ /* 0x000fea0003800000 */
.L_x_0:
[----:B------:R-:W-:-:S00]  /*0130*/  BRA `(.L_x_0) ;  /* 0xfffffffc00fc7947 */ /* 0x000fc0000383ffff */
[----:B------:R-:W-:-:S00]  /*0140*/  NOP ;  /* 0x0000000000007918 */ /* 0x000fc00000000000 */
        /* <DEDUP_REMOVED lines=11> */
.L_x_1:


//--------------------- .nv.constant0.triton_poi_fused__to_copy_arange_clamp_mul_sub_19 --------------------------
	.section	.nv.constant0.triton_poi_fused__to_copy_arange_clamp_mul_sub_19,"a",@progbits
	.sectionflags	@""
	.align	4
.nv.constant0.triton_poi_fused__to_copy_arange_clamp_mul_sub_19:
	.zero		540
